//
// Generated by NVIDIA NVVM Compiler
//
// Compiler Build ID: CL-32267302
// Cuda compilation tools, release 12.0, V12.0.140
// Based on NVVM 7.0.1
//

.version 8.0
.target sm_52
.address_size 64

	// .globl	acosKernel

.visible .entry acosKernel(
	.param .u32 acosKernel_param_0,
	.param .u64 acosKernel_param_1,
	.param .u32 acosKernel_param_2,
	.param .u64 acosKernel_param_3,
	.param .u32 acosKernel_param_4
)
{
	.reg .pred 	%p<7>;
	.reg .b32 	%r<21>;
	.reg .f64 	%fd<98>;
	.reg .b64 	%rd<9>;


	ld.param.u32 	%r6, [acosKernel_param_0];
	ld.param.u64 	%rd1, [acosKernel_param_1];
	ld.param.u32 	%r4, [acosKernel_param_2];
	ld.param.u64 	%rd2, [acosKernel_param_3];
	ld.param.u32 	%r5, [acosKernel_param_4];
	mov.u32 	%r7, %ctaid.x;
	mov.u32 	%r8, %ntid.x;
	mov.u32 	%r9, %tid.x;
	mad.lo.s32 	%r1, %r7, %r8, %r9;
	setp.ge.s32 	%p1, %r1, %r6;
	@%p1 bra 	$L__BB0_13;

	cvta.to.global.u64 	%rd3, %rd1;
	mul.lo.s32 	%r10, %r1, %r4;
	mul.wide.s32 	%rd4, %r10, 8;
	add.s64 	%rd5, %rd3, %rd4;
	ld.global.f64 	%fd13, [%rd5];
	{
	.reg .b32 %temp; 
	mov.b64 	{%temp, %r2}, %fd13;
	}
	abs.f64 	%fd1, %fd13;
	{
	.reg .b32 %temp; 
	mov.b64 	{%temp, %r11}, %fd1;
	}
	setp.lt.s32 	%p2, %r11, 1071801958;
	@%p2 bra 	$L__BB0_9;
	bra.uni 	$L__BB0_2;

$L__BB0_9:
	mul.f64 	%fd61, %fd1, %fd1;
	mov.f64 	%fd62, 0dBFB3823B180754AF;
	mov.f64 	%fd63, 0d3FB0066BDC1895E9;
	fma.rn.f64 	%fd64, %fd63, %fd61, %fd62;
	mov.f64 	%fd65, 0d3FB11E52CC2F79AE;
	fma.rn.f64 	%fd66, %fd64, %fd61, %fd65;
	mov.f64 	%fd67, 0dBF924EAF3526861B;
	fma.rn.f64 	%fd68, %fd66, %fd61, %fd67;
	mov.f64 	%fd69, 0d3F91DF02A31E6CB7;
	fma.rn.f64 	%fd70, %fd68, %fd61, %fd69;
	mov.f64 	%fd71, 0d3F847D18B0EEC6CC;
	fma.rn.f64 	%fd72, %fd70, %fd61, %fd71;
	mov.f64 	%fd73, 0d3F8D0AF961BA53B0;
	fma.rn.f64 	%fd74, %fd72, %fd61, %fd73;
	mov.f64 	%fd75, 0d3F91BF7734CF1C48;
	fma.rn.f64 	%fd76, %fd74, %fd61, %fd75;
	mov.f64 	%fd77, 0d3F96E91483144EF7;
	fma.rn.f64 	%fd78, %fd76, %fd61, %fd77;
	mov.f64 	%fd79, 0d3F9F1C6E0A4F9F81;
	fma.rn.f64 	%fd80, %fd78, %fd61, %fd79;
	mov.f64 	%fd81, 0d3FA6DB6DC27FA92B;
	fma.rn.f64 	%fd82, %fd80, %fd61, %fd81;
	mov.f64 	%fd83, 0d3FB333333320F91B;
	fma.rn.f64 	%fd84, %fd82, %fd61, %fd83;
	mov.f64 	%fd85, 0d3FC5555555555F4D;
	fma.rn.f64 	%fd86, %fd84, %fd61, %fd85;
	mul.f64 	%fd87, %fd61, %fd86;
	fma.rn.f64 	%fd9, %fd87, %fd1, %fd1;
	setp.lt.s32 	%p6, %r2, 0;
	@%p6 bra 	$L__BB0_11;

	mov.f64 	%fd88, 0dBC91A62633145C07;
	add.rn.f64 	%fd89, %fd9, %fd88;
	neg.f64 	%fd90, %fd89;
	mov.f64 	%fd91, 0d3FF921FB54442D18;
	add.rn.f64 	%fd97, %fd91, %fd90;
	bra.uni 	$L__BB0_12;

$L__BB0_2:
	mov.f64 	%fd14, 0d3FF0000000000000;
	sub.f64 	%fd2, %fd14, %fd1;
	{
	.reg .b32 %temp; 
	mov.b64 	{%temp, %r3}, %fd2;
	}
	setp.lt.s32 	%p3, %r3, 1;
	@%p3 bra 	$L__BB0_4;

	add.s32 	%r12, %r3, -1048576;
	{
	.reg .b32 %temp; 
	mov.b64 	{%r13, %temp}, %fd2;
	}
	mov.b64 	%fd15, {%r13, %r12};
	rsqrt.approx.ftz.f64 	%fd16, %fd15;
	{
	.reg .b32 %temp; 
	mov.b64 	{%temp, %r14}, %fd16;
	}
	add.s32 	%r15, %r14, -1048576;
	{
	.reg .b32 %temp; 
	mov.b64 	{%r16, %temp}, %fd16;
	}
	mov.b64 	%fd17, {%r16, %r15};
	mul.f64 	%fd18, %fd15, %fd16;
	neg.f64 	%fd19, %fd18;
	fma.rn.f64 	%fd20, %fd18, %fd19, %fd15;
	fma.rn.f64 	%fd21, %fd20, %fd17, %fd18;
	neg.f64 	%fd22, %fd21;
	fma.rn.f64 	%fd23, %fd21, %fd22, %fd15;
	fma.rn.f64 	%fd25, %fd16, %fd22, %fd14;
	fma.rn.f64 	%fd26, %fd25, %fd17, %fd17;
	fma.rn.f64 	%fd27, %fd23, %fd26, %fd21;
	{
	.reg .b32 %temp; 
	mov.b64 	{%temp, %r17}, %fd27;
	}
	add.s32 	%r18, %r17, 1048576;
	{
	.reg .b32 %temp; 
	mov.b64 	{%r19, %temp}, %fd27;
	}
	mov.b64 	%fd28, {%r19, %r18};
	mov.f64 	%fd29, 0dBEBAC2FE66FAAC4B;
	mov.f64 	%fd30, 0d3EC715B371155F70;
	fma.rn.f64 	%fd31, %fd30, %fd2, %fd29;
	mov.f64 	%fd32, 0d3ED9A9B88EFCD9B8;
	fma.rn.f64 	%fd33, %fd31, %fd2, %fd32;
	mov.f64 	%fd34, 0d3EDD0F40A8A0C4C3;
	fma.rn.f64 	%fd35, %fd33, %fd2, %fd34;
	mov.f64 	%fd36, 0d3EF46D4CFA9E0E1F;
	fma.rn.f64 	%fd37, %fd35, %fd2, %fd36;
	mov.f64 	%fd38, 0d3F079C168D1E2422;
	fma.rn.f64 	%fd39, %fd37, %fd2, %fd38;
	mov.f64 	%fd40, 0d3F1C9A88C3BCA540;
	fma.rn.f64 	%fd41, %fd39, %fd2, %fd40;
	mov.f64 	%fd42, 0d3F31C4E64BD476DF;
	fma.rn.f64 	%fd43, %fd41, %fd2, %fd42;
	mov.f64 	%fd44, 0d3F46E8BA60009C8F;
	fma.rn.f64 	%fd45, %fd43, %fd2, %fd44;
	mov.f64 	%fd46, 0d3F5F1C71C62B05A2;
	fma.rn.f64 	%fd47, %fd45, %fd2, %fd46;
	mov.f64 	%fd48, 0d3F76DB6DB6DC9F2C;
	fma.rn.f64 	%fd49, %fd47, %fd2, %fd48;
	mov.f64 	%fd50, 0d3F9333333333329C;
	fma.rn.f64 	%fd51, %fd49, %fd2, %fd50;
	mov.f64 	%fd52, 0d3FB5555555555555;
	fma.rn.f64 	%fd53, %fd51, %fd2, %fd52;
	mul.f64 	%fd54, %fd2, %fd53;
	fma.rn.f64 	%fd97, %fd54, %fd28, %fd28;
	bra.uni 	$L__BB0_5;

$L__BB0_11:
	mov.f64 	%fd92, 0d3C91A62633145C07;
	add.rn.f64 	%fd93, %fd9, %fd92;
	mov.f64 	%fd94, 0d3FF921FB54442D18;
	add.rn.f64 	%fd97, %fd94, %fd93;
	bra.uni 	$L__BB0_12;

$L__BB0_4:
	mov.f64 	%fd55, 0d0000000000000000;
	mul.rn.f64 	%fd97, %fd1, %fd55;

$L__BB0_5:
	setp.gt.s32 	%p4, %r3, -1;
	@%p4 bra 	$L__BB0_7;

	mov.f64 	%fd56, 0d7FF0000000000000;
	mul.rn.f64 	%fd97, %fd97, %fd56;

$L__BB0_7:
	setp.gt.s32 	%p5, %r2, -1;
	@%p5 bra 	$L__BB0_12;

	mov.f64 	%fd57, 0dBCA1A62633145C07;
	add.rn.f64 	%fd58, %fd97, %fd57;
	neg.f64 	%fd59, %fd58;
	mov.f64 	%fd60, 0d400921FB54442D18;
	add.rn.f64 	%fd97, %fd60, %fd59;

$L__BB0_12:
	mul.lo.s32 	%r20, %r1, %r5;
	cvta.to.global.u64 	%rd6, %rd2;
	mul.wide.s32 	%rd7, %r20, 8;
	add.s64 	%rd8, %rd6, %rd7;
	st.global.f64 	[%rd8], %fd97;

$L__BB0_13:
	ret;

}



// ===== COMPILED SASS (sm_100) =====

	.target	sm_100

	.elftype	@"ET_EXEC"


//--------------------- .note.nv.tkinfo           --------------------------
	.section	.note.nv.tkinfo,"",@"SHT_NOTE"
	.sectionflags	@"SHF_NOTE_NV_TKINFO"
	.tkinfo
        /*0018*/ 	.word	0x00000002
        /*0030*/ 	.string	""
        /*0030*/ 	.string	"ptxas"
        /*0030*/ 	.string	"Cuda compilation tools, release 13.0, V13.0.88"
        /*0030*/ 	.string	"Build cuda_13.0.r13.0/compiler.36424714_0"
        /*0030*/ 	.string	"-arch sm_100 "



//--------------------- .note.nv.cuinfo           --------------------------
	.section	.note.nv.cuinfo,"",@"SHT_NOTE"
	.sectionflags	@"SHF_NOTE_NV_CUINFO"
        /*0018*/ 	.short	0x0002
        /*001a*/ 	.short	0x0034
        /*001c*/ 	.short	0x0082
	.zero		2


//--------------------- .nv.info                  --------------------------
	.section	.nv.info,"",@"SHT_CUDA_INFO"
	.align	4


	//----- nvinfo : EIATTR_REGCOUNT
	.align		4
        /*0000*/ 	.byte	0x04, 0x2f
        /*0002*/ 	.short	(.L_1 - .L_0)
	.align		4
.L_0:
        /*0004*/ 	.word	index@(acosKernel)
        /*0008*/ 	.word	0x00000014


	//----- nvinfo : EIATTR_FRAME_SIZE
	.align		4
.L_1:
        /*000c*/ 	.byte	0x04, 0x11
        /*000e*/ 	.short	(.L_3 - .L_2)
	.align		4
.L_2:
        /*0010*/ 	.word	index@(acosKernel)
        /*0014*/ 	.word	0x00000000


	//----- nvinfo : EIATTR_MIN_STACK_SIZE
	.align		4
.L_3:
        /*0018*/ 	.byte	0x04, 0x12
        /*001a*/ 	.short	(.L_5 - .L_4)
	.align		4
.L_4:
        /*001c*/ 	.word	index@(acosKernel)
        /*0020*/ 	.word	0x00000000
.L_5:


//--------------------- .nv.compat                --------------------------
	.section	.nv.compat,"",@"SHT_CUDA_COMPAT_INFO"
	.align	4
        /*0000*/ 	.byte	0x02, 0x09, 0x00, 0x00, 0x02, 0x02, 0x01, 0x00, 0x02, 0x05, 0x05, 0x00, 0x03, 0x07, 0x01, 0x01
        /*0010*/ 	.byte	0x02, 0x03, 0x00, 0x00, 0x02, 0x06, 0x01, 0x00, 0x04, 0x0b, 0x08, 0x00, 0x01, 0x00, 0x00, 0x00
        /*0020*/ 	.byte	0x00, 0x00, 0x00, 0x00


//--------------------- .nv.info.acosKernel       --------------------------
	.section	.nv.info.acosKernel,"",@"SHT_CUDA_INFO"
	.sectionflags	@""
	.align	4


	//----- nvinfo : EIATTR_CUDA_API_VERSION
	.align		4
        /*0000*/ 	.byte	0x04, 0x37
        /*0002*/ 	.short	(.L_7 - .L_6)
.L_6:
        /*0004*/ 	.word	0x00000082


	//----- nvinfo : EIATTR_KPARAM_INFO
	.align		4
.L_7:
        /*0008*/ 	.byte	0x04, 0x17
        /*000a*/ 	.short	(.L_9 - .L_8)
.L_8:
        /*000c*/ 	.word	0x00000000
        /*0010*/ 	.short	0x0004
        /*0012*/ 	.short	0x0020
        /*0014*/ 	.byte	0x00, 0xf0, 0x11, 0x00


	//----- nvinfo : EIATTR_KPARAM_INFO
	.align		4
.L_9:
        /*0018*/ 	.byte	0x04, 0x17
        /*001a*/ 	.short	(.L_11 - .L_10)
.L_10:
        /*001c*/ 	.word	0x00000000
        /*0020*/ 	.short	0x0003
        /*0022*/ 	.short	0x0018
        /*0024*/ 	.byte	0x00, 0xf0, 0x21, 0x00


	//----- nvinfo : EIATTR_KPARAM_INFO
	.align		4
.L_11:
        /*0028*/ 	.byte	0x04, 0x17
        /*002a*/ 	.short	(.L_13 - .L_12)
.L_12:
        /*002c*/ 	.word	0x00000000
        /*0030*/ 	.short	0x0002
        /*0032*/ 	.short	0x0010
        /*0034*/ 	.byte	0x00, 0xf0, 0x11, 0x00


	//----- nvinfo : EIATTR_KPARAM_INFO
	.align		4
.L_13:
        /*0038*/ 	.byte	0x04, 0x17
        /*003a*/ 	.short	(.L_15 - .L_14)
.L_14:
        /*003c*/ 	.word	0x00000000
        /*0040*/ 	.short	0x0001
        /*0042*/ 	.short	0x0008
        /*0044*/ 	.byte	0x00, 0xf0, 0x21, 0x00


	//----- nvinfo : EIATTR_KPARAM_INFO
	.align		4
.L_15:
        /*0048*/ 	.byte	0x04, 0x17
        /*004a*/ 	.short	(.L_17 - .L_16)
.L_16:
        /*004c*/ 	.word	0x00000000
        /*0050*/ 	.short	0x0000
        /*0052*/ 	.short	0x0000
        /*0054*/ 	.byte	0x00, 0xf0, 0x11, 0x00


	//----- nvinfo : EIATTR_SPARSE_MMA_MASK
	.align		4
.L_17:
        /*0058*/ 	.byte	0x03, 0x50
        /*005a*/ 	.short	0x0000


	//----- nvinfo : EIATTR_MAXREG_COUNT
	.align		4
        /*005c*/ 	.byte	0x03, 0x1b
        /*005e*/ 	.short	0x00ff


	//----- nvinfo : EIATTR_MERCURY_ISA_VERSION
	.align		4
        /*0060*/ 	.byte	0x03, 0x5f
        /*0062*/ 	.short	0x0101


	//----- nvinfo : EIATTR_VRC_CTA_INIT_COUNT
	.align		4
        /*0064*/ 	.byte	0x02, 0x4a
	.zero		1
	.zero		1


	//----- nvinfo : EIATTR_EXIT_INSTR_OFFSETS
	.align		4
        /*0068*/ 	.byte	0x04, 0x1c
        /*006a*/ 	.short	(.L_19 - .L_18)


	//   ....[0]....
.L_18:
        /*006c*/ 	.word	0x00000070


	//   ....[1]....
        /*0070*/ 	.word	0x00000940


	//----- nvinfo : EIATTR_CRS_STACK_SIZE
	.align		4
.L_19:
        /*0074*/ 	.byte	0x04, 0x1e
        /*0076*/ 	.short	(.L_21 - .L_20)
.L_20:
        /*0078*/ 	.word	0x00000000


	//----- nvinfo : EIATTR_CBANK_PARAM_SIZE
	.align		4
.L_21:
        /*007c*/ 	.byte	0x03, 0x19
        /*007e*/ 	.short	0x0024


	//----- nvinfo : EIATTR_PARAM_CBANK
	.align		4
        /*0080*/ 	.byte	0x04, 0x0a
        /*0082*/ 	.short	(.L_23 - .L_22)
	.align		4
.L_22:
        /*0084*/ 	.word	index@(.nv.constant0.acosKernel)
        /*0088*/ 	.short	0x0380
        /*008a*/ 	.short	0x0024


	//----- nvinfo : EIATTR_SW_WAR
	.align		4
.L_23:
        /*008c*/ 	.byte	0x04, 0x36
        /*008e*/ 	.short	(.L_25 - .L_24)
.L_24:
        /*0090*/ 	.word	0x00000008
.L_25:


//--------------------- .nv.callgraph             --------------------------
	.section	.nv.callgraph,"",@"SHT_CUDA_CALLGRAPH"
	.align	4
	.sectionentsize	8
	.align		4
        /*0000*/ 	.word	0x00000000
	.align		4
        /*0004*/ 	.word	0xffffffff
	.align		4
        /*0008*/ 	.word	0x00000000
	.align		4
        /*000c*/ 	.word	0xfffffffe
	.align		4
        /*0010*/ 	.word	0x00000000
	.align		4
        /*0014*/ 	.word	0xfffffffd
	.align		4
        /*0018*/ 	.word	0x00000000
	.align		4
        /*001c*/ 	.word	0xfffffffc


//--------------------- .text.acosKernel          --------------------------
	.section	.text.acosKernel,"ax",@progbits
	.align	128
        .global         acosKernel
        .type           acosKernel,@function
        .size           acosKernel,(.L_x_7 - acosKernel)
        .other          acosKernel,@"STO_CUDA_ENTRY STV_DEFAULT"
acosKernel:
.text.acosKernel:
[----:B------:R-:W-:Y:S01]  /*0000*/  LDC R1, c[0x0][0x37c] ;  /* 0x0000df00ff017b82 */ /* 0x000fe20000000800 */
[----:B------:R-:W0:Y:S07]  /*0010*/  S2R R3, SR_TID.X ;  /* 0x0000000000037919 */ /* 0x000e2e0000002100 */
[----:B------:R-:W0:Y:S01]  /*0020*/  S2UR UR4, SR_CTAID.X ;  /* 0x00000000000479c3 */ /* 0x000e220000002500 */
[----:B------:R-:W1:Y:S07]  /*0030*/  LDCU UR5, c[0x0][0x380] ;  /* 0x00007000ff0577ac */ /* 0x000e6e0008000800 */
[----:B------:R-:W0:Y:S02]  /*0040*/  LDC R0, c[0x0][0x360] ;  /* 0x0000d800ff007b82 */ /* 0x000e240000000800 */
[----:B0-----:R-:W-:-:S05]  /*0050*/  IMAD R0, R0, UR4, R3 ;  /* 0x0000000400007c24 */ /* 0x001fca000f8e0203 */
[----:B-1----:R-:W-:-:S13]  /*0060*/  ISETP.GE.AND P0, PT, R0, UR5, PT ;  /* 0x0000000500007c0c */ /* 0x002fda000bf06270 */
[----:B------:R-:W-:Y:S05]  /*0070*/  @P0 EXIT ;  /* 0x000000000000094d */ /* 0x000fea0003800000 */
[----:B------:R-:W0:Y:S01]  /*0080*/  LDC.64 R2, c[0x0][0x388] ;  /* 0x0000e200ff027b82 */ /* 0x000e220000000a00 */
[----:B------:R-:W1:Y:S01]  /*0090*/  LDCU UR6, c[0x0][0x390] ;  /* 0x00007200ff0677ac */ /* 0x000e620008000800 */
[----:B------:R-:W2:Y:S01]  /*00a0*/  LDCU.64 UR4, c[0x0][0x358] ;  /* 0x00006b00ff0477ac */ /* 0x000ea20008000a00 */
[----:B-1----:R-:W-:-:S04]  /*00b0*/  IMAD R5, R0, UR6, RZ ;  /* 0x0000000600057c24 */ /* 0x002fc8000f8e02ff */
[----:B0-----:R-:W-:-:S06]  /*00c0*/  IMAD.WIDE R2, R5, 0x8, R2 ;  /* 0x0000000805027825 */ /* 0x001fcc00078e0202 */
[----:B--2---:R-:W2:Y:S01]  /*00d0*/  LDG.E.64 R2, desc[UR4][R2.64] ;  /* 0x0000000402027981 */ /* 0x004ea2000c1e1b00 */
[----:B------:R-:W-:Y:S01]  /*00e0*/  BSSY.RECONVERGENT B0, `(.L_x_0) ;  /* 0x0000080000007945 */ /* 0x000fe20003800200 */
[----:B--2---:R-:W-:-:S10]  /*00f0*/  DADD R4, -RZ, |R2| ;  /* 0x00000000ff047229 */ /* 0x004fd40000000502 */
[----:B------:R-:W-:-:S13]  /*0100*/  ISETP.GE.AND P0, PT, R5, 0x3fe26666, PT ;  /* 0x3fe266660500780c */ /* 0x000fda0003f06270 */
[----:B------:R-:W-:Y:S05]  /*0110*/  @!P0 BRA `(.L_x_1) ;  /* 0x0000000400208947 */ /* 0x000fea0003800000 */
[----:B------:R-:W-:Y:S01]  /*0120*/  DADD R4, -|R2|, 1 ;  /* 0x3ff0000002047429 */ /* 0x000fe20000000300 */
[----:B------:R-:W-:Y:S09]  /*0130*/  BSSY.RECONVERGENT B1, `(.L_x_2) ;  /* 0x000003b000017945 */ /* 0x000ff20003800200 */
[----:B------:R-:W-:-:S13]  /*0140*/  ISETP.GE.AND P0, PT, R5, 0x1, PT ;  /* 0x000000010500780c */ /* 0x000fda0003f06270 */
[----:B------:R-:W-:Y:S05]  /*0150*/  @!P0 BRA `(.L_x_3) ;  /* 0x0000000000dc8947 */ /* 0x000fea0003800000 */
[----:B------:R-:W-:Y:S01]  /*0160*/  IMAD.MOV.U32 R6, RZ, RZ, 0x66faac4b ;  /* 0x66faac4bff067424 */ /* 0x000fe200078e00ff */
[----:B------:R-:W-:Y:S01]  /*0170*/  UMOV UR6, 0x71155f70 ;  /* 0x71155f7000067882 */ /* 0x000fe20000000000 */
[----:B------:R-:W-:Y:S01]  /*0180*/  IMAD.MOV.U32 R7, RZ, RZ, 0x3ebac2fe ;  /* 0x3ebac2feff077424 */ /* 0x000fe200078e00ff */
[----:B------:R-:W-:-:S05]  /*0190*/  UMOV UR7, 0x3ec715b3 ;  /* 0x3ec715b300077882 */ /* 0x000fca0000000000 */
[----:B------:R-:W-:Y:S01]  /*01a0*/  DFMA R6, R4, UR6, -R6 ;  /* 0x0000000604067c2b */ /* 0x000fe20008000806 */
[----:B------:R-:W-:Y:S01]  /*01b0*/  UMOV UR6, 0x8efcd9b8 ;  /* 0x8efcd9b800067882 */ /* 0x000fe20000000000 */
[----:B------:R-:W-:-:S06]  /*01c0*/  UMOV UR7, 0x3ed9a9b8 ;  /* 0x3ed9a9b800077882 */ /* 0x000fcc0000000000 */
[----:B------:R-:W-:Y:S01]  /*01d0*/  DFMA R6, R4, R6, UR6 ;  /* 0x0000000604067e2b */ /* 0x000fe20008000006 */
[----:B------:R-:W-:Y:S01]  /*01e0*/  UMOV UR6, 0xa8a0c4c3 ;  /* 0xa8a0c4c300067882 */ /* 0x000fe20000000000 */
[----:B------:R-:W-:-:S06]  /*01f0*/  UMOV UR7, 0x3edd0f40 ;  /* 0x3edd0f4000077882 */ /* 0x000fcc0000000000 */
[----:B------:R-:W-:Y:S01]  /*0200*/  DFMA R8, R4, R6, UR6 ;  /* 0x0000000604087e2b */ /* 0x000fe20008000006 */
[----:B------:R-:W-:Y:S01]  /*0210*/  UMOV UR6, 0xfa9e0e1f ;  /* 0xfa9e0e1f00067882 */ /* 0x000fe20000000000 */
[----:B------:R-:W-:Y:S01]  /*0220*/  UMOV UR7, 0x3ef46d4c ;  /* 0x3ef46d4c00077882 */ /* 0x000fe20000000000 */
[----:B------:R-:W-:Y:S01]  /*0230*/  IADD3 R7, PT, PT, R5, -0x100000, RZ ;  /* 0xfff0000005077810 */ /* 0x000fe20007ffe0ff */
[----:B------:R-:W-:-:S04]  /*0240*/  IMAD.MOV.U32 R6, RZ, RZ, R4 ;  /* 0x000000ffff067224 */ /* 0x000fc800078e0004 */
[----:B------:R-:W-:Y:S01]  /*0250*/  DFMA R10, R4, R8, UR6 ;  /* 0x00000006040a7e2b */ /* 0x000fe20008000008 */
[----:B------:R-:W-:Y:S01]  /*0260*/  UMOV UR6, 0x8d1e2422 ;  /* 0x8d1e242200067882 */ /* 0x000fe20000000000 */
[----:B------:R-:W-:Y:S01]  /*0270*/  UMOV UR7, 0x3f079c16 ;  /* 0x3f079c1600077882 */ /* 0x000fe20000000000 */
[----:B------:R-:W0:Y:S01]  /*0280*/  MUFU.RSQ64H R9, R7 ;  /* 0x0000000700097308 */ /* 0x000e220000001c00 */
[----:B------:R-:W-:-:S04]  /*0290*/  MOV R8, RZ ;  /* 0x000000ff00087202 */ /* 0x000fc80000000f00 */
[----:B------:R-:W-:Y:S01]  /*02a0*/  DFMA R10, R4, R10, UR6 ;  /* 0x00000006040a7e2b */ /* 0x000fe2000800000a */
[----:B------:R-:W-:Y:S01]  /*02b0*/  UMOV UR6, 0xc3bca540 ;  /* 0xc3bca54000067882 */ /* 0x000fe20000000000 */
[----:B------:R-:W-:-:S06]  /*02c0*/  UMOV UR7, 0x3f1c9a88 ;  /* 0x3f1c9a8800077882 */ /* 0x000fcc0000000000 */
[----:B------:R-:W-:Y:S01]  /*02d0*/  DFMA R10, R4, R10, UR6 ;  /* 0x00000006040a7e2b */ /* 0x000fe2000800000a */
[----:B------:R-:W-:Y:S01]  /*02e0*/  UMOV UR6, 0x4bd476df ;  /* 0x4bd476df00067882 */ /* 0x000fe20000000000 */
[----:B------:R-:W-:Y:S01]  /*02f0*/  UMOV UR7, 0x3f31c4e6 ;  /* 0x3f31c4e600077882 */ /* 0x000fe20000000000 */
[----:B0-----:R-:W-:-:S05]  /*0300*/  DMUL R12, R6, R8 ;  /* 0x00000008060c7228 */ /* 0x001fca0000000000 */
[----:B------:R-:W-:Y:S01]  /*0310*/  DFMA R16, R4, R10, UR6 ;  /* 0x0000000604107e2b */ /* 0x000fe2000800000a */
[----:B------:R-:W-:Y:S01]  /*0320*/  UMOV UR6, 0x60009c8f ;  /* 0x60009c8f00067882 */ /* 0x000fe20000000000 */
[----:B------:R-:W-:Y:S01]  /*0330*/  UMOV UR7, 0x3f46e8ba ;  /* 0x3f46e8ba00077882 */ /* 0x000fe20000000000 */
[----:B------:R-:W-:Y:S01]  /*0340*/  VIADD R11, R9, 0xfff00000 ;  /* 0xfff00000090b7836 */ /* 0x000fe20000000000 */
[----:B------:R-:W-:Y:S01]  /*0350*/  DFMA R14, R12, -R12, R6 ;  /* 0x8000000c0c0e722b */ /* 0x000fe20000000006 */
[----:B------:R-:W-:-:S03]  /*0360*/  MOV R10, RZ ;  /* 0x000000ff000a7202 */ /* 0x000fc60000000f00 */
[----:B------:R-:W-:Y:S01]  /*0370*/  DFMA R16, R4, R16, UR6 ;  /* 0x0000000604107e2b */ /* 0x000fe20008000010 */
[----:B------:R-:W-:Y:S01]  /*0380*/  UMOV UR6, 0xc62b05a2 ;  /* 0xc62b05a200067882 */ /* 0x000fe20000000000 */
[----:B------:R-:W-:Y:S02]  /*0390*/  UMOV UR7, 0x3f5f1c71 ;  /* 0x3f5f1c7100077882 */ /* 0x000fe40000000000 */
[----:B------:R-:W-:-:S04]  /*03a0*/  DFMA R14, R10, R14, R12 ;  /* 0x0000000e0a0e722b */ /* 0x000fc8000000000c */
[----:B------:R-:W-:Y:S01]  /*03b0*/  DFMA R16, R4, R16, UR6 ;  /* 0x0000000604107e2b */ /* 0x000fe20008000010 */
[----:B------:R-:W-:Y:S01]  /*03c0*/  UMOV UR6, 0xb6dc9f2c ;  /* 0xb6dc9f2c00067882 */ /* 0x000fe20000000000 */
[----:B------:R-:W-:Y:S02]  /*03d0*/  UMOV UR7, 0x3f76db6d ;  /* 0x3f76db6d00077882 */ /* 0x000fe40000000000 */
[-C--:B------:R-:W-:Y:S02]  /*03e0*/  DFMA R8, R8, -R14.reuse, 1 ;  /* 0x3ff000000808742b */ /* 0x080fe4000000080e */
[----:B------:R-:W-:Y:S02]  /*03f0*/  DFMA R6, R14, -R14, R6 ;  /* 0x8000000e0e06722b */ /* 0x000fe40000000006 */
[----:B------:R-:W-:Y:S01]  /*0400*/  DFMA R16, R4, R16, UR6 ;  /* 0x0000000604107e2b */ /* 0x000fe20008000010 */
[----:B------:R-:W-:Y:S01]  /*0410*/  UMOV UR6, 0x3333329c ;  /* 0x3333329c00067882 */ /* 0x000fe20000000000 */
[----:B------:R-:W-:-:S02]  /*0420*/  UMOV UR7, 0x3f933333 ;  /* 0x3f93333300077882 */ /* 0x000fc40000000000 */
[----:B------:R-:W-:-:S04]  /*0430*/  DFMA R8, R10, R8, R10 ;  /* 0x000000080a08722b */ /* 0x000fc8000000000a */
[----:B------:R-:W-:Y:S01]  /*0440*/  DFMA R16, R4, R16, UR6 ;  /* 0x0000000604107e2b */ /* 0x000fe20008000010 */
[----:B------:R-:W-:Y:S01]  /*0450*/  UMOV UR6, 0x55555555 ;  /* 0x5555555500067882 */ /* 0x000fe20000000000 */
[----:B------:R-:W-:Y:S02]  /*0460*/  UMOV UR7, 0x3fb55555 ;  /* 0x3fb5555500077882 */ /* 0x000fe40000000000 */
[----:B------:R-:W-:-:S04]  /*0470*/  DFMA R6, R6, R8, R14 ;  /* 0x000000080606722b */ /* 0x000fc8000000000e */
[----:B------:R-:W-:-:S06]  /*0480*/  DFMA R16, R4, R16, UR6 ;  /* 0x0000000604107e2b */ /* 0x000fcc0008000010 */
[----:B------:R-:W-:Y:S02]  /*0490*/  VIADD R7, R7, 0x100000 ;  /* 0x0010000007077836 */ /* 0x000fe40000000000 */
[----:B------:R-:W-:-:S08]  /*04a0*/  DMUL R16, R4, R16 ;  /* 0x0000001004107228 */ /* 0x000fd00000000000 */
[----:B------:R-:W-:Y:S01]  /*04b0*/  DFMA R6, R6, R16, R6 ;  /* 0x000000100606722b */ /* 0x000fe20000000006 */
[----:B------:R-:W-:Y:S10]  /*04c0*/  BRA `(.L_x_4) ;  /* 0x0000000000047947 */ /* 0x000ff40003800000 */
.L_x_3:
[----:B------:R-:W-:-:S11]  /*04d0*/  DMUL R6, RZ, |R2| ;  /* 0x40000002ff067228 */ /* 0x000fd60000000000 */
.L_x_4:
[----:B------:R-:W-:Y:S05]  /*04e0*/  BSYNC.RECONVERGENT B1 ;  /* 0x0000000000017941 */ /* 0x000fea0003800200 */
.L_x_2:
[----:B------:R-:W-:Y:S02]  /*04f0*/  ISETP.GT.AND P0, PT, R5, -0x1, PT ;  /* 0xffffffff0500780c */ /* 0x000fe40003f04270 */
[----:B------:R-:W-:-:S11]  /*0500*/  ISETP.GT.AND P1, PT, R3, -0x1, PT ;  /* 0xffffffff0300780c */ /* 0x000fd60003f24270 */
[----:B------:R-:W-:Y:S02]  /*0510*/  @!P0 DMUL R6, R6, +INF ;  /* 0x7ff0000006068828 */ /* 0x000fe40000000000 */
[----:B------:R-:W-:Y:S09]  /*0520*/  @P1 BRA `(.L_x_5) ;  /* 0x0000000000ec1947 */ /* 0x000ff20003800000 */
[----:B------:R-:W-:Y:S01]  /*0530*/  UMOV UR6, 0x33145c07 ;  /* 0x33145c0700067882 */ /* 0x000fe20000000000 */
[----:B------:R-:W-:Y:S02]  /*0540*/  UMOV UR7, 0x3ca1a626 ;  /* 0x3ca1a62600077882 */ /* 0x000fe40000000000 */
[----:B------:R-:W-:Y:S01]  /*0550*/  DADD R6, R6, -UR6 ;  /* 0x8000000606067e29 */ /* 0x000fe20008000000 */
[----:B------:R-:W-:Y:S01]  /*0560*/  UMOV UR6, 0x54442d18 ;  /* 0x54442d1800067882 */ /* 0x000fe20000000000 */
[----:B------:R-:W-:-:S06]  /*0570*/  UMOV UR7, 0x400921fb ;  /* 0x400921fb00077882 */ /* 0x000fcc0000000000 */
[----:B------:R-:W-:Y:S01]  /*0580*/  DADD R6, -R6, UR6 ;  /* 0x0000000606067e29 */ /* 0x000fe20008000100 */
[----:B------:R-:W-:Y:S10]  /*0590*/  BRA `(.L_x_5) ;  /* 0x0000000000d07947 */ /* 0x000ff40003800000 */
.L_x_1:
[----:B------:R-:W-:Y:S01]  /*05a0*/  DMUL R4, R2, R2 ;  /* 0x0000000202047228 */ /* 0x000fe20000000000 */
[----:B------:R-:W-:Y:S01]  /*05b0*/  MOV R6, 0x180754af ;  /* 0x180754af00067802 */ /* 0x000fe20000000f00 */
[----:B------:R-:W-:Y:S01]  /*05c0*/  IMAD.MOV.U32 R7, RZ, RZ, 0x3fb3823b ;  /* 0x3fb3823bff077424 */ /* 0x000fe200078e00ff */
[----:B------:R-:W-:Y:S01]  /*05d0*/  UMOV UR6, 0xdc1895e9 ;  /* 0xdc1895e900067882 */ /* 0x000fe20000000000 */
[----:B------:R-:W-:Y:S01]  /*05e0*/  UMOV UR7, 0x3fb0066b ;  /* 0x3fb0066b00077882 */ /* 0x000fe20000000000 */
[----:B------:R-:W-:-:S03]  /*05f0*/  ISETP.GE.AND P0, PT, R3, RZ, PT ;  /* 0x000000ff0300720c */ /* 0x000fc60003f06270 */
[----:B------:R-:W-:Y:S01]  /*0600*/  DFMA R6, R4, UR6, -R6 ;  /* 0x0000000604067c2b */ /* 0x000fe20008000806 */
[----:B------:R-:W-:Y:S01]  /*0610*/  UMOV UR6, 0xcc2f79ae ;  /* 0xcc2f79ae00067882 */ /* 0x000fe20000000000 */
[----:B------:R-:W-:-:S06]  /*0620*/  UMOV UR7, 0x3fb11e52 ;  /* 0x3fb11e5200077882 */ /* 0x000fcc0000000000 */
[----:B------:R-:W-:Y:S01]  /*0630*/  DFMA R6, R4, R6, UR6 ;  /* 0x0000000604067e2b */ /* 0x000fe20008000006 */
[----:B------:R-:W-:Y:S01]  /*0640*/  UMOV UR6, 0x3526861b ;  /* 0x3526861b00067882 */ /* 0x000fe20000000000 */
[----:B------:R-:W-:-:S06]  /*0650*/  UMOV UR7, 0x3f924eaf ;  /* 0x3f924eaf00077882 */ /* 0x000fcc0000000000 */
[----:B------:R-:W-:Y:S01]  /*0660*/  DFMA R6, R4, R6, -UR6 ;  /* 0x8000000604067e2b */ /* 0x000fe20008000006 */
[----:B------:R-:W-:Y:S01]  /*0670*/  UMOV UR6, 0xa31e6cb7 ;  /* 0xa31e6cb700067882 */ /* 0x000fe20000000000 */
[----:B------:R-:W-:-:S06]  /*0680*/  UMOV UR7, 0x3f91df02 ;  /* 0x3f91df0200077882 */ /* 0x000fcc0000000000 */
[----:B------:R-:W-:Y:S01]  /*0690*/  DFMA R6, R4, R6, UR6 ;  /* 0x0000000604067e2b */ /* 0x000fe20008000006 */
        /* <DEDUP_REMOVED lines=26> */
[----:B------:R-:W-:Y:S01]  /*0840*/  DMUL R6, R4, R6 ;  /* 0x0000000604067228 */ /* 0x000fe20000000000 */
[----:B------:R-:W-:Y:S02]  /*0850*/  @!P0 MOV R4, 0x33145c07 ;  /* 0x33145c0700048802 */ /* 0x000fe40000000f00 */
[----:B------:R-:W-:-:S05]  /*0860*/  @!P0 MOV R5, 0x3c91a626 ;  /* 0x3c91a62600058802 */ /* 0x000fca0000000f00 */
[----:B------:R-:W-:Y:S01]  /*0870*/  DFMA R6, |R2|, R6, |R2| ;  /* 0x000000060206722b */ /* 0x000fe20000000602 */
[----:B------:R-:W-:Y:S01]  /*0880*/  @P0 MOV R2, 0x33145c07 ;  /* 0x33145c0700020802 */ /* 0x000fe20000000f00 */
[----:B------:R-:W-:-:S06]  /*0890*/  @P0 IMAD.MOV.U32 R3, RZ, RZ, 0x3c91a626 ;  /* 0x3c91a626ff030424 */ /* 0x000fcc00078e00ff */
[C---:B------:R-:W-:Y:S02]  /*08a0*/  @!P0 DADD R4, R6.reuse, R4 ;  /* 0x0000000006048229 */ /* 0x040fe40000000004 */
[----:B------:R-:W-:-:S08]  /*08b0*/  @P0 DADD R2, R6, -R2 ;  /* 0x0000000006020229 */ /* 0x000fd00000000802 */
[----:B------:R-:W-:Y:S02]  /*08c0*/  @P0 DADD R6, -R2, UR6 ;  /* 0x0000000602060e29 */ /* 0x000fe40008000100 */
[----:B------:R-:W-:-:S11]  /*08d0*/  @!P0 DADD R6, R4, UR6 ;  /* 0x0000000604068e29 */ /* 0x000fd60008000000 */
.L_x_5:
[----:B------:R-:W-:Y:S05]  /*08e0*/  BSYNC.RECONVERGENT B0 ;  /* 0x0000000000007941 */ /* 0x000fea0003800200 */
.L_x_0:
[----:B------:R-:W0:Y:S01]  /*08f0*/  LDC.64 R2, c[0x0][0x398] ;  /* 0x0000e600ff027b82 */ /* 0x000e220000000a00 */
[----:B------:R-:W1:Y:S02]  /*0900*/  LDCU UR6, c[0x0][0x3a0] ;  /* 0x00007400ff0677ac */ /* 0x000e640008000800 */
[----:B-1----:R-:W-:-:S04]  /*0910*/  IMAD R5, R0, UR6, RZ ;  /* 0x0000000600057c24 */ /* 0x002fc8000f8e02ff */
[----:B0-----:R-:W-:-:S05]  /*0920*/  IMAD.WIDE R2, R5, 0x8, R2 ;  /* 0x0000000805027825 */ /* 0x001fca00078e0202 */
[----:B------:R-:W-:Y:S01]  /*0930*/  STG.E.64 desc[UR4][R2.64], R6 ;  /* 0x0000000602007986 */ /* 0x000fe2000c101b04 */
[----:B------:R-:W-:Y:S05]  /*0940*/  EXIT ;  /* 0x000000000000794d */ /* 0x000fea0003800000 */
.L_x_6:
[----:B------:R-:W-:-:S00]  /*0950*/  BRA `(.L_x_6) ;  /* 0xfffffffc00fc7947 */ /* 0x000fc0000383ffff */
[----:B------:R-:W-:-:S00]  /*0960*/  NOP ;  /* 0x0000000000007918 */ /* 0x000fc00000000000 */
        /* <DEDUP_REMOVED lines=9> */
.L_x_7:


//--------------------- .nv.shared.reserved.0     --------------------------
	.section	.nv.shared.reserved.0,"aw",@nobits
	.weak		__nv_reservedSMEM_offset_0_alias
	.size		__nv_reservedSMEM_offset_0_alias, 0, 64
	.other		__nv_reservedSMEM_offset_0_alias,@"STO_CUDA_RESERVED_SHARED STV_DEFAULT"
__nv_reservedSMEM_offset_0_alias:
	.zero		0
	.zero		64


//--------------------- .nv.constant0.acosKernel  --------------------------
	.section	.nv.constant0.acosKernel,"a",@progbits
	.sectionflags	@""
	.align	4
.nv.constant0.acosKernel:
	.zero		932


//--------------------- SYMBOLS --------------------------

	.type		.nv.reservedSmem.offset0,@object
	.size		.nv.reservedSmem.offset0,0x4
